//
// Generated by NVIDIA NVVM Compiler
//
// Compiler Build ID: CL-36424714
// Cuda compilation tools, release 13.0, V13.0.88
// Based on NVVM 20.0.0
//

.version 9.0
.target sm_100
.address_size 64

	// .globl	_Z14matrixAdditionPiS_S_i

.visible .entry _Z14matrixAdditionPiS_S_i(
	.param .u64 .ptr .align 1 _Z14matrixAdditionPiS_S_i_param_0,
	.param .u64 .ptr .align 1 _Z14matrixAdditionPiS_S_i_param_1,
	.param .u64 .ptr .align 1 _Z14matrixAdditionPiS_S_i_param_2,
	.param .u32 _Z14matrixAdditionPiS_S_i_param_3
)
{
	.reg .pred 	%p<2>;
	.reg .b32 	%r<15>;
	.reg .b64 	%rd<11>;

	ld.param.u64 	%rd1, [_Z14matrixAdditionPiS_S_i_param_0];
	ld.param.u64 	%rd2, [_Z14matrixAdditionPiS_S_i_param_1];
	ld.param.u64 	%rd3, [_Z14matrixAdditionPiS_S_i_param_2];
	ld.param.u32 	%r3, [_Z14matrixAdditionPiS_S_i_param_3];
	mov.u32 	%r4, %ctaid.y;
	mov.u32 	%r5, %ntid.y;
	mov.u32 	%r6, %tid.y;
	mad.lo.s32 	%r1, %r4, %r5, %r6;
	mov.u32 	%r7, %ctaid.x;
	mov.u32 	%r8, %ntid.x;
	mov.u32 	%r9, %tid.x;
	mad.lo.s32 	%r2, %r7, %r8, %r9;
	max.s32 	%r10, %r1, %r2;
	setp.ge.s32 	%p1, %r10, %r3;
	@%p1 bra 	$L__BB0_2;
	cvta.to.global.u64 	%rd4, %rd1;
	cvta.to.global.u64 	%rd5, %rd2;
	cvta.to.global.u64 	%rd6, %rd3;
	mad.lo.s32 	%r11, %r3, %r1, %r2;
	mul.wide.s32 	%rd7, %r11, 4;
	add.s64 	%rd8, %rd4, %rd7;
	ld.global.u32 	%r12, [%rd8];
	add.s64 	%rd9, %rd5, %rd7;
	ld.global.u32 	%r13, [%rd9];
	add.s32 	%r14, %r13, %r12;
	add.s64 	%rd10, %rd6, %rd7;
	st.global.u32 	[%rd10], %r14;
$L__BB0_2:
	ret;

}


// ===== COMPILED SASS (sm_100) =====

	.target	sm_100

	.elftype	@"ET_EXEC"


//--------------------- .note.nv.tkinfo           --------------------------
	.section	.note.nv.tkinfo,"",@"SHT_NOTE"
	.sectionflags	@"SHF_NOTE_NV_TKINFO"
	.tkinfo
        /*0018*/ 	.word	0x00000002
        /*0030*/ 	.string	""
        /*0030*/ 	.string	"ptxas"
        /*0030*/ 	.string	"Cuda compilation tools, release 13.0, V13.0.88"
        /*0030*/ 	.string	"Build cuda_13.0.r13.0/compiler.36424714_0"
        /*0030*/ 	.string	"-arch sm_100 -m 64 "



//--------------------- .note.nv.cuinfo           --------------------------
	.section	.note.nv.cuinfo,"",@"SHT_NOTE"
	.sectionflags	@"SHF_NOTE_NV_CUINFO"
        /*0018*/ 	.short	0x0002
        /*001a*/ 	.short	0x0064
        /*001c*/ 	.short	0x0082
	.zero		2


//--------------------- .nv.info                  --------------------------
	.section	.nv.info,"",@"SHT_CUDA_INFO"
	.align	4


	//----- nvinfo : EIATTR_REGCOUNT
	.align		4
        /*0000*/ 	.byte	0x04, 0x2f
        /*0002*/ 	.short	(.L_1 - .L_0)
	.align		4
.L_0:
        /*0004*/ 	.word	index@(_Z14matrixAdditionPiS_S_i)
        /*0008*/ 	.word	0x0000000c


	//----- nvinfo : EIATTR_FRAME_SIZE
	.align		4
.L_1:
        /*000c*/ 	.byte	0x04, 0x11
        /*000e*/ 	.short	(.L_3 - .L_2)
	.align		4
.L_2:
        /*0010*/ 	.word	index@(_Z14matrixAdditionPiS_S_i)
        /*0014*/ 	.word	0x00000000


	//----- nvinfo : EIATTR_MIN_STACK_SIZE
	.align		4
.L_3:
        /*0018*/ 	.byte	0x04, 0x12
        /*001a*/ 	.short	(.L_5 - .L_4)
	.align		4
.L_4:
        /*001c*/ 	.word	index@(_Z14matrixAdditionPiS_S_i)
        /*0020*/ 	.word	0x00000000
.L_5:


//--------------------- .nv.compat                --------------------------
	.section	.nv.compat,"",@"SHT_CUDA_COMPAT_INFO"
	.align	4
        /*0000*/ 	.byte	0x02, 0x09, 0x00, 0x00, 0x02, 0x02, 0x01, 0x00, 0x02, 0x05, 0x05, 0x00, 0x03, 0x07, 0x01, 0x01
        /*0010*/ 	.byte	0x02, 0x03, 0x00, 0x00, 0x02, 0x06, 0x01, 0x00, 0x04, 0x0b, 0x08, 0x00, 0x09, 0x00, 0x00, 0x00
        /*0020*/ 	.byte	0x00, 0x00, 0x00, 0x00


//--------------------- .nv.info._Z14matrixAdditionPiS_S_i --------------------------
	.section	.nv.info._Z14matrixAdditionPiS_S_i,"",@"SHT_CUDA_INFO"
	.sectionflags	@""
	.align	4


	//----- nvinfo : EIATTR_CUDA_API_VERSION
	.align		4
        /*0000*/ 	.byte	0x04, 0x37
        /*0002*/ 	.short	(.L_7 - .L_6)
.L_6:
        /*0004*/ 	.word	0x00000082


	//----- nvinfo : EIATTR_KPARAM_INFO
	.align		4
.L_7:
        /*0008*/ 	.byte	0x04, 0x17
        /*000a*/ 	.short	(.L_9 - .L_8)
.L_8:
        /*000c*/ 	.word	0x00000000
        /*0010*/ 	.short	0x0003
        /*0012*/ 	.short	0x0018
        /*0014*/ 	.byte	0x00, 0xf0, 0x11, 0x00


	//----- nvinfo : EIATTR_KPARAM_INFO
	.align		4
.L_9:
        /*0018*/ 	.byte	0x04, 0x17
        /*001a*/ 	.short	(.L_11 - .L_10)
.L_10:
        /*001c*/ 	.word	0x00000000
        /*0020*/ 	.short	0x0002
        /*0022*/ 	.short	0x0010
        /*0024*/ 	.byte	0x00, 0xf5, 0x21, 0x00


	//----- nvinfo : EIATTR_KPARAM_INFO
	.align		4
.L_11:
        /*0028*/ 	.byte	0x04, 0x17
        /*002a*/ 	.short	(.L_13 - .L_12)
.L_12:
        /*002c*/ 	.word	0x00000000
        /*0030*/ 	.short	0x0001
        /*0032*/ 	.short	0x0008
        /*0034*/ 	.byte	0x00, 0xf5, 0x21, 0x00


	//----- nvinfo : EIATTR_KPARAM_INFO
	.align		4
.L_13:
        /*0038*/ 	.byte	0x04, 0x17
        /*003a*/ 	.short	(.L_15 - .L_14)
.L_14:
        /*003c*/ 	.word	0x00000000
        /*0040*/ 	.short	0x0000
        /*0042*/ 	.short	0x0000
        /*0044*/ 	.byte	0x00, 0xf5, 0x21, 0x00


	//----- nvinfo : EIATTR_SPARSE_MMA_MASK
	.align		4
.L_15:
        /*0048*/ 	.byte	0x03, 0x50
        /*004a*/ 	.short	0x0000


	//----- nvinfo : EIATTR_MAXREG_COUNT
	.align		4
        /*004c*/ 	.byte	0x03, 0x1b
        /*004e*/ 	.short	0x00ff


	//----- nvinfo : EIATTR_MERCURY_ISA_VERSION
	.align		4
        /*0050*/ 	.byte	0x03, 0x5f
        /*0052*/ 	.short	0x0101


	//----- nvinfo : EIATTR_VRC_CTA_INIT_COUNT
	.align		4
        /*0054*/ 	.byte	0x02, 0x4a
	.zero		1
	.zero		1


	//----- nvinfo : EIATTR_EXIT_INSTR_OFFSETS
	.align		4
        /*0058*/ 	.byte	0x04, 0x1c
        /*005a*/ 	.short	(.L_17 - .L_16)


	//   ....[0]....
.L_16:
        /*005c*/ 	.word	0x000000c0


	//   ....[1]....
        /*0060*/ 	.word	0x00000190


	//----- nvinfo : EIATTR_CBANK_PARAM_SIZE
	.align		4
.L_17:
        /*0064*/ 	.byte	0x03, 0x19
        /*0066*/ 	.short	0x001c


	//----- nvinfo : EIATTR_PARAM_CBANK
	.align		4
        /*0068*/ 	.byte	0x04, 0x0a
        /*006a*/ 	.short	(.L_19 - .L_18)
	.align		4
.L_18:
        /*006c*/ 	.word	index@(.nv.constant0._Z14matrixAdditionPiS_S_i)
        /*0070*/ 	.short	0x0380
        /*0072*/ 	.short	0x001c


	//----- nvinfo : EIATTR_SW_WAR
	.align		4
.L_19:
        /*0074*/ 	.byte	0x04, 0x36
        /*0076*/ 	.short	(.L_21 - .L_20)
.L_20:
        /*0078*/ 	.word	0x00000008
.L_21:


//--------------------- .nv.callgraph             --------------------------
	.section	.nv.callgraph,"",@"SHT_CUDA_CALLGRAPH"
	.align	4
	.sectionentsize	8
	.align		4
        /*0000*/ 	.word	0x00000000
	.align		4
        /*0004*/ 	.word	0xffffffff
	.align		4
        /*0008*/ 	.word	0x00000000
	.align		4
        /*000c*/ 	.word	0xfffffffe
	.align		4
        /*0010*/ 	.word	0x00000000
	.align		4
        /*0014*/ 	.word	0xfffffffd
	.align		4
        /*0018*/ 	.word	0x00000000
	.align		4
        /*001c*/ 	.word	0xfffffffc


//--------------------- .text._Z14matrixAdditionPiS_S_i --------------------------
	.section	.text._Z14matrixAdditionPiS_S_i,"ax",@progbits
	.align	128
        .global         _Z14matrixAdditionPiS_S_i
        .type           _Z14matrixAdditionPiS_S_i,@function
        .size           _Z14matrixAdditionPiS_S_i,(.L_x_1 - _Z14matrixAdditionPiS_S_i)
        .other          _Z14matrixAdditionPiS_S_i,@"STO_CUDA_ENTRY STV_DEFAULT"
_Z14matrixAdditionPiS_S_i:
.text._Z14matrixAdditionPiS_S_i:
[----:B------:R-:W-:Y:S01]  /*0000*/  LDC R1, c[0x0][0x37c] ;  /* 0x0000df00ff017b82 */ /* 0x000fe20000000800 */
[----:B------:R-:W0:Y:S07]  /*0010*/  S2R R3, SR_TID.Y ;  /* 0x0000000000037919 */ /* 0x000e2e0000002200 */
[----:B------:R-:W0:Y:S01]  /*0020*/  LDC R0, c[0x0][0x364] ;  /* 0x0000d900ff007b82 */ /* 0x000e220000000800 */
[----:B------:R-:W1:Y:S01]  /*0030*/  LDCU UR6, c[0x0][0x398] ;  /* 0x00007300ff0677ac */ /* 0x000e620008000800 */
[----:B------:R-:W2:Y:S06]  /*0040*/  S2R R2, SR_TID.X ;  /* 0x0000000000027919 */ /* 0x000eac0000002100 */
[----:B------:R-:W0:Y:S08]  /*0050*/  S2UR UR4, SR_CTAID.Y ;  /* 0x00000000000479c3 */ /* 0x000e300000002600 */
[----:B------:R-:W2:Y:S08]  /*0060*/  S2UR UR5, SR_CTAID.X ;  /* 0x00000000000579c3 */ /* 0x000eb00000002500 */
[----:B------:R-:W2:Y:S01]  /*0070*/  LDC R7, c[0x0][0x360] ;  /* 0x0000d800ff077b82 */ /* 0x000ea20000000800 */
[----:B0-----:R-:W-:-:S02]  /*0080*/  IMAD R0, R0, UR4, R3 ;  /* 0x0000000400007c24 */ /* 0x001fc4000f8e0203 */
[----:B--2---:R-:W-:-:S05]  /*0090*/  IMAD R7, R7, UR5, R2 ;  /* 0x0000000507077c24 */ /* 0x004fca000f8e0202 */
[----:B------:R-:W-:-:S04]  /*00a0*/  VIMNMX R2, PT, PT, R0, R7, !PT ;  /* 0x0000000700027248 */ /* 0x000fc80007fe0100 */
[----:B-1----:R-:W-:-:S13]  /*00b0*/  ISETP.GE.AND P0, PT, R2, UR6, PT ;  /* 0x0000000602007c0c */ /* 0x002fda000bf06270 */
[----:B------:R-:W-:Y:S05]  /*00c0*/  @P0 EXIT ;  /* 0x000000000000094d */ /* 0x000fea0003800000 */
[----:B------:R-:W0:Y:S01]  /*00d0*/  LDC.64 R2, c[0x0][0x380] ;  /* 0x0000e000ff027b82 */ /* 0x000e220000000a00 */
[----:B------:R-:W1:Y:S01]  /*00e0*/  LDCU.64 UR4, c[0x0][0x358] ;  /* 0x00006b00ff0477ac */ /* 0x000e620008000a00 */
[----:B------:R-:W-:-:S06]  /*00f0*/  IMAD R9, R0, UR6, R7 ;  /* 0x0000000600097c24 */ /* 0x000fcc000f8e0207 */
[----:B------:R-:W2:Y:S08]  /*0100*/  LDC.64 R4, c[0x0][0x388] ;  /* 0x0000e200ff047b82 */ /* 0x000eb00000000a00 */
[----:B------:R-:W3:Y:S01]  /*0110*/  LDC.64 R6, c[0x0][0x390] ;  /* 0x0000e400ff067b82 */ /* 0x000ee20000000a00 */
[----:B0-----:R-:W-:-:S06]  /*0120*/  IMAD.WIDE R2, R9, 0x4, R2 ;  /* 0x0000000409027825 */ /* 0x001fcc00078e0202 */
[----:B-1----:R-:W4:Y:S01]  /*0130*/  LDG.E R2, desc[UR4][R2.64] ;  /* 0x0000000402027981 */ /* 0x002f22000c1e1900 */
[----:B--2---:R-:W-:-:S06]  /*0140*/  IMAD.WIDE R4, R9, 0x4, R4 ;  /* 0x0000000409047825 */ /* 0x004fcc00078e0204 */
[----:B------:R-:W4:Y:S01]  /*0150*/  LDG.E R5, desc[UR4][R4.64] ;  /* 0x0000000404057981 */ /* 0x000f22000c1e1900 */
[----:B---3--:R-:W-:Y:S01]  /*0160*/  IMAD.WIDE R6, R9, 0x4, R6 ;  /* 0x0000000409067825 */ /* 0x008fe200078e0206 */
[----:B----4-:R-:W-:-:S05]  /*0170*/  IADD3 R9, PT, PT, R2, R5, RZ ;  /* 0x0000000502097210 */ /* 0x010fca0007ffe0ff */
[----:B------:R-:W-:Y:S01]  /*0180*/  STG.E desc[UR4][R6.64], R9 ;  /* 0x0000000906007986 */ /* 0x000fe2000c101904 */
[----:B------:R-:W-:Y:S05]  /*0190*/  EXIT ;  /* 0x000000000000794d */ /* 0x000fea0003800000 */
.L_x_0:
[----:B------:R-:W-:-:S00]  /*01a0*/  BRA `(.L_x_0) ;  /* 0xfffffffc00fc7947 */ /* 0x000fc0000383ffff */
[----:B------:R-:W-:-:S00]  /*01b0*/  NOP ;  /* 0x0000000000007918 */ /* 0x000fc00000000000 */
        /* <DEDUP_REMOVED lines=12> */
.L_x_1:


//--------------------- .nv.shared.reserved.0     --------------------------
	.section	.nv.shared.reserved.0,"aw",@nobits
	.weak		__nv_reservedSMEM_offset_0_alias
	.size		__nv_reservedSMEM_offset_0_alias, 0, 64
	.other		__nv_reservedSMEM_offset_0_alias,@"STO_CUDA_RESERVED_SHARED STV_DEFAULT"
__nv_reservedSMEM_offset_0_alias:
	.zero		0
	.zero		64


//--------------------- .nv.constant0._Z14matrixAdditionPiS_S_i --------------------------
	.section	.nv.constant0._Z14matrixAdditionPiS_S_i,"a",@progbits
	.sectionflags	@""
	.align	4
.nv.constant0._Z14matrixAdditionPiS_S_i:
	.zero		924


//--------------------- SYMBOLS --------------------------

	.type		.nv.reservedSmem.offset0,@object
	.size		.nv.reservedSmem.offset0,0x4
